//
// Generated by NVIDIA NVVM Compiler
//
// Compiler Build ID: CL-36424714
// Cuda compilation tools, release 13.0, V13.0.88
// Based on NVVM 20.0.0
//

.version 9.0
.target sm_100
.address_size 64

	// .globl	_Z15calculateMaxMinPKfPfS1_mm
// sharedMatM has been demoted
// sharedMatm has been demoted

.visible .entry _Z15calculateMaxMinPKfPfS1_mm(
	.param .u64 .ptr .align 1 _Z15calculateMaxMinPKfPfS1_mm_param_0,
	.param .u64 .ptr .align 1 _Z15calculateMaxMinPKfPfS1_mm_param_1,
	.param .u64 .ptr .align 1 _Z15calculateMaxMinPKfPfS1_mm_param_2,
	.param .u64 _Z15calculateMaxMinPKfPfS1_mm_param_3,
	.param .u64 _Z15calculateMaxMinPKfPfS1_mm_param_4
)
{
	.reg .pred 	%p<37>;
	.reg .b32 	%r<19>;
	.reg .b32 	%f<46>;
	.reg .b64 	%rd<14>;
	// demoted variable
	.shared .align 4 .b8 sharedMatM[4096];
	// demoted variable
	.shared .align 4 .b8 sharedMatm[4096];
	ld.param.u64 	%rd3, [_Z15calculateMaxMinPKfPfS1_mm_param_0];
	ld.param.u64 	%rd5, [_Z15calculateMaxMinPKfPfS1_mm_param_1];
	ld.param.u64 	%rd6, [_Z15calculateMaxMinPKfPfS1_mm_param_2];
	ld.param.u64 	%rd7, [_Z15calculateMaxMinPKfPfS1_mm_param_3];
	ld.param.u64 	%rd4, [_Z15calculateMaxMinPKfPfS1_mm_param_4];
	cvta.to.global.u64 	%rd1, %rd6;
	cvta.to.global.u64 	%rd2, %rd5;
	mov.u32 	%r6, %ctaid.x;
	mov.u32 	%r7, %ntid.x;
	mov.u32 	%r8, %tid.x;
	mad.lo.s32 	%r1, %r6, %r7, %r8;
	mov.u32 	%r9, %ctaid.y;
	mov.u32 	%r10, %ntid.y;
	mov.u32 	%r11, %tid.y;
	mad.lo.s32 	%r12, %r9, %r10, %r11;
	shl.b32 	%r13, %r8, 5;
	add.s32 	%r3, %r13, %r11;
	cvt.s64.s32 	%rd9, %r1;
	setp.le.u64 	%p1, %rd4, %rd9;
	cvt.u64.u32 	%rd10, %r12;
	setp.le.u64 	%p2, %rd7, %rd10;
	or.pred  	%p3, %p1, %p2;
	@%p3 bra 	$L__BB0_56;
	cvta.to.global.u64 	%rd11, %rd3;
	cvt.u32.u64 	%r14, %rd4;
	mad.lo.s32 	%r15, %r12, %r14, %r1;
	mul.wide.s32 	%rd12, %r15, 4;
	add.s64 	%rd13, %rd11, %rd12;
	ld.global.f32 	%f23, [%rd13];
	shl.b32 	%r16, %r3, 2;
	mov.u32 	%r17, sharedMatM;
	add.s32 	%r4, %r17, %r16;
	st.shared.f32 	[%r4], %f23;
	mov.u32 	%r18, sharedMatm;
	add.s32 	%r5, %r18, %r16;
	st.shared.f32 	[%r5], %f23;
	bar.sync 	0;
	setp.gt.u32 	%p4, %r3, 511;
	@%p4 bra 	$L__BB0_6;
	ld.shared.f32 	%f24, [%r5];
	ld.shared.f32 	%f1, [%r5+2048];
	setp.leu.f32 	%p5, %f24, %f1;
	@%p5 bra 	$L__BB0_4;
	st.shared.f32 	[%r5], %f1;
$L__BB0_4:
	ld.shared.f32 	%f25, [%r4];
	ld.shared.f32 	%f2, [%r4+2048];
	setp.geu.f32 	%p6, %f25, %f2;
	@%p6 bra 	$L__BB0_6;
	st.shared.f32 	[%r4], %f2;
$L__BB0_6:
	bar.sync 	0;
	setp.gt.u32 	%p7, %r3, 255;
	@%p7 bra 	$L__BB0_11;
	ld.shared.f32 	%f26, [%r5];
	ld.shared.f32 	%f3, [%r5+1024];
	setp.leu.f32 	%p8, %f26, %f3;
	@%p8 bra 	$L__BB0_9;
	st.shared.f32 	[%r5], %f3;
$L__BB0_9:
	ld.shared.f32 	%f27, [%r4];
	ld.shared.f32 	%f4, [%r4+1024];
	setp.geu.f32 	%p9, %f27, %f4;
	@%p9 bra 	$L__BB0_11;
	st.shared.f32 	[%r4], %f4;
$L__BB0_11:
	bar.sync 	0;
	setp.gt.u32 	%p10, %r3, 127;
	@%p10 bra 	$L__BB0_16;
	ld.shared.f32 	%f28, [%r5];
	ld.shared.f32 	%f5, [%r5+512];
	setp.leu.f32 	%p11, %f28, %f5;
	@%p11 bra 	$L__BB0_14;
	st.shared.f32 	[%r5], %f5;
$L__BB0_14:
	ld.shared.f32 	%f29, [%r4];
	ld.shared.f32 	%f6, [%r4+512];
	setp.geu.f32 	%p12, %f29, %f6;
	@%p12 bra 	$L__BB0_16;
	st.shared.f32 	[%r4], %f6;
$L__BB0_16:
	bar.sync 	0;
	setp.gt.u32 	%p13, %r3, 63;
	@%p13 bra 	$L__BB0_21;
	ld.shared.f32 	%f30, [%r5];
	ld.shared.f32 	%f7, [%r5+256];
	setp.leu.f32 	%p14, %f30, %f7;
	@%p14 bra 	$L__BB0_19;
	st.shared.f32 	[%r5], %f7;
$L__BB0_19:
	ld.shared.f32 	%f31, [%r4];
	ld.shared.f32 	%f8, [%r4+256];
	setp.geu.f32 	%p15, %f31, %f8;
	@%p15 bra 	$L__BB0_21;
	st.shared.f32 	[%r4], %f8;
$L__BB0_21:
	bar.sync 	0;
	setp.gt.u32 	%p16, %r3, 31;
	@%p16 bra 	$L__BB0_26;
	ld.shared.f32 	%f32, [%r5];
	ld.shared.f32 	%f9, [%r5+128];
	setp.leu.f32 	%p17, %f32, %f9;
	@%p17 bra 	$L__BB0_24;
	st.shared.f32 	[%r5], %f9;
$L__BB0_24:
	ld.shared.f32 	%f33, [%r4];
	ld.shared.f32 	%f10, [%r4+128];
	setp.geu.f32 	%p18, %f33, %f10;
	@%p18 bra 	$L__BB0_26;
	st.shared.f32 	[%r4], %f10;
$L__BB0_26:
	bar.sync 	0;
	setp.gt.u32 	%p19, %r3, 15;
	@%p19 bra 	$L__BB0_31;
	ld.shared.f32 	%f34, [%r5];
	ld.shared.f32 	%f11, [%r5+64];
	setp.leu.f32 	%p20, %f34, %f11;
	@%p20 bra 	$L__BB0_29;
	st.shared.f32 	[%r5], %f11;
$L__BB0_29:
	ld.shared.f32 	%f35, [%r4];
	ld.shared.f32 	%f12, [%r4+64];
	setp.geu.f32 	%p21, %f35, %f12;
	@%p21 bra 	$L__BB0_31;
	st.shared.f32 	[%r4], %f12;
$L__BB0_31:
	bar.sync 	0;
	setp.gt.u32 	%p22, %r3, 7;
	@%p22 bra 	$L__BB0_36;
	ld.shared.f32 	%f36, [%r5];
	ld.shared.f32 	%f13, [%r5+32];
	setp.leu.f32 	%p23, %f36, %f13;
	@%p23 bra 	$L__BB0_34;
	st.shared.f32 	[%r5], %f13;
$L__BB0_34:
	ld.shared.f32 	%f37, [%r4];
	ld.shared.f32 	%f14, [%r4+32];
	setp.geu.f32 	%p24, %f37, %f14;
	@%p24 bra 	$L__BB0_36;
	st.shared.f32 	[%r4], %f14;
$L__BB0_36:
	bar.sync 	0;
	setp.gt.u32 	%p25, %r3, 3;
	@%p25 bra 	$L__BB0_41;
	ld.shared.f32 	%f38, [%r5];
	ld.shared.f32 	%f15, [%r5+16];
	setp.leu.f32 	%p26, %f38, %f15;
	@%p26 bra 	$L__BB0_39;
	st.shared.f32 	[%r5], %f15;
$L__BB0_39:
	ld.shared.f32 	%f39, [%r4];
	ld.shared.f32 	%f16, [%r4+16];
	setp.geu.f32 	%p27, %f39, %f16;
	@%p27 bra 	$L__BB0_41;
	st.shared.f32 	[%r4], %f16;
$L__BB0_41:
	bar.sync 	0;
	setp.gt.u32 	%p28, %r3, 1;
	@%p28 bra 	$L__BB0_46;
	ld.shared.f32 	%f40, [%r5];
	ld.shared.f32 	%f17, [%r5+8];
	setp.leu.f32 	%p29, %f40, %f17;
	@%p29 bra 	$L__BB0_44;
	st.shared.f32 	[%r5], %f17;
$L__BB0_44:
	ld.shared.f32 	%f41, [%r4];
	ld.shared.f32 	%f18, [%r4+8];
	setp.geu.f32 	%p30, %f41, %f18;
	@%p30 bra 	$L__BB0_46;
	st.shared.f32 	[%r4], %f18;
$L__BB0_46:
	bar.sync 	0;
	setp.ne.s32 	%p31, %r3, 0;
	@%p31 bra 	$L__BB0_51;
	ld.shared.f32 	%f42, [%r5];
	ld.shared.f32 	%f19, [sharedMatm+4];
	setp.leu.f32 	%p32, %f42, %f19;
	@%p32 bra 	$L__BB0_49;
	st.shared.f32 	[%r5], %f19;
$L__BB0_49:
	ld.shared.f32 	%f43, [%r4];
	ld.shared.f32 	%f20, [sharedMatM+4];
	setp.geu.f32 	%p33, %f43, %f20;
	@%p33 bra 	$L__BB0_51;
	st.shared.f32 	[%r4], %f20;
$L__BB0_51:
	setp.ne.s32 	%p34, %r3, 0;
	bar.sync 	0;
	@%p34 bra 	$L__BB0_56;
	ld.shared.f32 	%f21, [sharedMatm];
	ld.global.f32 	%f44, [%rd2];
	setp.geu.f32 	%p35, %f21, %f44;
	@%p35 bra 	$L__BB0_54;
	st.global.f32 	[%rd2], %f21;
$L__BB0_54:
	ld.shared.f32 	%f22, [sharedMatM];
	ld.global.f32 	%f45, [%rd1];
	setp.leu.f32 	%p36, %f22, %f45;
	@%p36 bra 	$L__BB0_56;
	st.global.f32 	[%rd1], %f22;
$L__BB0_56:
	ret;

}


// ===== COMPILED SASS (sm_100) =====

	.target	sm_100

	.elftype	@"ET_EXEC"


//--------------------- .note.nv.tkinfo           --------------------------
	.section	.note.nv.tkinfo,"",@"SHT_NOTE"
	.sectionflags	@"SHF_NOTE_NV_TKINFO"
	.tkinfo
        /*0018*/ 	.word	0x00000002
        /*0030*/ 	.string	""
        /*0030*/ 	.string	"ptxas"
        /*0030*/ 	.string	"Cuda compilation tools, release 13.0, V13.0.88"
        /*0030*/ 	.string	"Build cuda_13.0.r13.0/compiler.36424714_0"
        /*0030*/ 	.string	"-arch sm_100 -m 64 "



//--------------------- .note.nv.cuinfo           --------------------------
	.section	.note.nv.cuinfo,"",@"SHT_NOTE"
	.sectionflags	@"SHF_NOTE_NV_CUINFO"
        /*0018*/ 	.short	0x0002
        /*001a*/ 	.short	0x0064
        /*001c*/ 	.short	0x0082
	.zero		2


//--------------------- .nv.info                  --------------------------
	.section	.nv.info,"",@"SHT_CUDA_INFO"
	.align	4


	//----- nvinfo : EIATTR_REGCOUNT
	.align		4
        /*0000*/ 	.byte	0x04, 0x2f
        /*0002*/ 	.short	(.L_1 - .L_0)
	.align		4
.L_0:
        /*0004*/ 	.word	index@(_Z15calculateMaxMinPKfPfS1_mm)
        /*0008*/ 	.word	0x0000000c


	//----- nvinfo : EIATTR_FRAME_SIZE
	.align		4
.L_1:
        /*000c*/ 	.byte	0x04, 0x11
        /*000e*/ 	.short	(.L_3 - .L_2)
	.align		4
.L_2:
        /*0010*/ 	.word	index@(_Z15calculateMaxMinPKfPfS1_mm)
        /*0014*/ 	.word	0x00000000


	//----- nvinfo : EIATTR_MIN_STACK_SIZE
	.align		4
.L_3:
        /*0018*/ 	.byte	0x04, 0x12
        /*001a*/ 	.short	(.L_5 - .L_4)
	.align		4
.L_4:
        /*001c*/ 	.word	index@(_Z15calculateMaxMinPKfPfS1_mm)
        /*0020*/ 	.word	0x00000000
.L_5:


//--------------------- .nv.compat                --------------------------
	.section	.nv.compat,"",@"SHT_CUDA_COMPAT_INFO"
	.align	4
        /*0000*/ 	.byte	0x02, 0x09, 0x00, 0x00, 0x02, 0x02, 0x01, 0x00, 0x02, 0x05, 0x05, 0x00, 0x03, 0x07, 0x01, 0x01
        /*0010*/ 	.byte	0x02, 0x03, 0x00, 0x00, 0x02, 0x06, 0x01, 0x00, 0x04, 0x0b, 0x08, 0x00, 0x09, 0x00, 0x00, 0x00
        /*0020*/ 	.byte	0x00, 0x00, 0x00, 0x00


//--------------------- .nv.info._Z15calculateMaxMinPKfPfS1_mm --------------------------
	.section	.nv.info._Z15calculateMaxMinPKfPfS1_mm,"",@"SHT_CUDA_INFO"
	.sectionflags	@""
	.align	4


	//----- nvinfo : EIATTR_CUDA_API_VERSION
	.align		4
        /*0000*/ 	.byte	0x04, 0x37
        /*0002*/ 	.short	(.L_7 - .L_6)
.L_6:
        /*0004*/ 	.word	0x00000082


	//----- nvinfo : EIATTR_KPARAM_INFO
	.align		4
.L_7:
        /*0008*/ 	.byte	0x04, 0x17
        /*000a*/ 	.short	(.L_9 - .L_8)
.L_8:
        /*000c*/ 	.word	0x00000000
        /*0010*/ 	.short	0x0004
        /*0012*/ 	.short	0x0020
        /*0014*/ 	.byte	0x00, 0xf0, 0x21, 0x00


	//----- nvinfo : EIATTR_KPARAM_INFO
	.align		4
.L_9:
        /*0018*/ 	.byte	0x04, 0x17
        /*001a*/ 	.short	(.L_11 - .L_10)
.L_10:
        /*001c*/ 	.word	0x00000000
        /*0020*/ 	.short	0x0003
        /*0022*/ 	.short	0x0018
        /*0024*/ 	.byte	0x00, 0xf0, 0x21, 0x00


	//----- nvinfo : EIATTR_KPARAM_INFO
	.align		4
.L_11:
        /*0028*/ 	.byte	0x04, 0x17
        /*002a*/ 	.short	(.L_13 - .L_12)
.L_12:
        /*002c*/ 	.word	0x00000000
        /*0030*/ 	.short	0x0002
        /*0032*/ 	.short	0x0010
        /*0034*/ 	.byte	0x00, 0xf5, 0x21, 0x00


	//----- nvinfo : EIATTR_KPARAM_INFO
	.align		4
.L_13:
        /*0038*/ 	.byte	0x04, 0x17
        /*003a*/ 	.short	(.L_15 - .L_14)
.L_14:
        /*003c*/ 	.word	0x00000000
        /*0040*/ 	.short	0x0001
        /*0042*/ 	.short	0x0008
        /*0044*/ 	.byte	0x00, 0xf5, 0x21, 0x00


	//----- nvinfo : EIATTR_KPARAM_INFO
	.align		4
.L_15:
        /*0048*/ 	.byte	0x04, 0x17
        /*004a*/ 	.short	(.L_17 - .L_16)
.L_16:
        /*004c*/ 	.word	0x00000000
        /*0050*/ 	.short	0x0000
        /*0052*/ 	.short	0x0000
        /*0054*/ 	.byte	0x00, 0xf5, 0x21, 0x00


	//----- nvinfo : EIATTR_SPARSE_MMA_MASK
	.align		4
.L_17:
        /*0058*/ 	.byte	0x03, 0x50
        /*005a*/ 	.short	0x0000


	//----- nvinfo : EIATTR_MAXREG_COUNT
	.align		4
        /*005c*/ 	.byte	0x03, 0x1b
        /*005e*/ 	.short	0x00ff


	//----- nvinfo : EIATTR_NUM_BARRIERS
	.align		4
        /*0060*/ 	.byte	0x02, 0x4c
        /*0062*/ 	.byte	0x01
	.zero		1


	//----- nvinfo : EIATTR_MERCURY_ISA_VERSION
	.align		4
        /*0064*/ 	.byte	0x03, 0x5f
        /*0066*/ 	.short	0x0101


	//----- nvinfo : EIATTR_VRC_CTA_INIT_COUNT
	.align		4
        /*0068*/ 	.byte	0x02, 0x4a
	.zero		1
	.zero		1


	//----- nvinfo : EIATTR_EXIT_INSTR_OFFSETS
	.align		4
        /*006c*/ 	.byte	0x04, 0x1c
        /*006e*/ 	.short	(.L_19 - .L_18)


	//   ....[0]....
.L_18:
        /*0070*/ 	.word	0x00000100


	//   ....[1]....
        /*0074*/ 	.word	0x00000a30


	//   ....[2]....
        /*0078*/ 	.word	0x00000ad0


	//   ....[3]....
        /*007c*/ 	.word	0x00000af0


	//----- nvinfo : EIATTR_CRS_STACK_SIZE
	.align		4
.L_19:
        /*0080*/ 	.byte	0x04, 0x1e
        /*0082*/ 	.short	(.L_21 - .L_20)
.L_20:
        /*0084*/ 	.word	0x00000000


	//----- nvinfo : EIATTR_CBANK_PARAM_SIZE
	.align		4
.L_21:
        /*0088*/ 	.byte	0x03, 0x19
        /*008a*/ 	.short	0x0028


	//----- nvinfo : EIATTR_PARAM_CBANK
	.align		4
        /*008c*/ 	.byte	0x04, 0x0a
        /*008e*/ 	.short	(.L_23 - .L_22)
	.align		4
.L_22:
        /*0090*/ 	.word	index@(.nv.constant0._Z15calculateMaxMinPKfPfS1_mm)
        /*0094*/ 	.short	0x0380
        /*0096*/ 	.short	0x0028


	//----- nvinfo : EIATTR_SW_WAR
	.align		4
.L_23:
        /*0098*/ 	.byte	0x04, 0x36
        /*009a*/ 	.short	(.L_25 - .L_24)
.L_24:
        /*009c*/ 	.word	0x00000008
.L_25:


//--------------------- .nv.callgraph             --------------------------
	.section	.nv.callgraph,"",@"SHT_CUDA_CALLGRAPH"
	.align	4
	.sectionentsize	8
	.align		4
        /*0000*/ 	.word	0x00000000
	.align		4
        /*0004*/ 	.word	0xffffffff
	.align		4
        /*0008*/ 	.word	0x00000000
	.align		4
        /*000c*/ 	.word	0xfffffffe
	.align		4
        /*0010*/ 	.word	0x00000000
	.align		4
        /*0014*/ 	.word	0xfffffffd
	.align		4
        /*0018*/ 	.word	0x00000000
	.align		4
        /*001c*/ 	.word	0xfffffffc


//--------------------- .text._Z15calculateMaxMinPKfPfS1_mm --------------------------
	.section	.text._Z15calculateMaxMinPKfPfS1_mm,"ax",@progbits
	.align	128
        .global         _Z15calculateMaxMinPKfPfS1_mm
        .type           _Z15calculateMaxMinPKfPfS1_mm,@function
        .size           _Z15calculateMaxMinPKfPfS1_mm,(.L_x_21 - _Z15calculateMaxMinPKfPfS1_mm)
        .other          _Z15calculateMaxMinPKfPfS1_mm,@"STO_CUDA_ENTRY STV_DEFAULT"
_Z15calculateMaxMinPKfPfS1_mm:
.text._Z15calculateMaxMinPKfPfS1_mm:
[----:B------:R-:W-:Y:S01]  /*0000*/  LDC R1, c[0x0][0x37c] ;  /* 0x0000df00ff017b82 */ /* 0x000fe20000000800 */
[----:B------:R-:W0:Y:S07]  /*0010*/  S2R R4, SR_TID.Y ;  /* 0x0000000000047919 */ /* 0x000e2e0000002200 */
[----:B------:R-:W1:Y:S01]  /*0020*/  LDC R0, c[0x0][0x360] ;  /* 0x0000d800ff007b82 */ /* 0x000e620000000800 */
[----:B------:R-:W2:Y:S01]  /*0030*/  LDCU.64 UR6, c[0x0][0x398] ;  /* 0x00007300ff0677ac */ /* 0x000ea20008000a00 */
[----:B------:R-:W1:Y:S01]  /*0040*/  S2R R7, SR_TID.X ;  /* 0x0000000000077919 */ /* 0x000e620000002100 */
[----:B------:R-:W3:Y:S05]  /*0050*/  LDCU.64 UR10, c[0x0][0x3a0] ;  /* 0x00007400ff0a77ac */ /* 0x000eea0008000a00 */
[----:B------:R-:W0:Y:S08]  /*0060*/  S2UR UR5, SR_CTAID.Y ;  /* 0x00000000000579c3 */ /* 0x000e300000002600 */
[----:B------:R-:W0:Y:S08]  /*0070*/  LDC R5, c[0x0][0x364] ;  /* 0x0000d900ff057b82 */ /* 0x000e300000000800 */
[----:B------:R-:W1:Y:S01]  /*0080*/  S2UR UR4, SR_CTAID.X ;  /* 0x00000000000479c3 */ /* 0x000e620000002500 */
[----:B0-----:R-:W-:-:S05]  /*0090*/  IMAD R5, R5, UR5, R4 ;  /* 0x0000000505057c24 */ /* 0x001fca000f8e0204 */
[----:B--2---:R-:W-:Y:S01]  /*00a0*/  ISETP.GE.U32.AND P0, PT, R5, UR6, PT ;  /* 0x0000000605007c0c */ /* 0x004fe2000bf06070 */
[----:B-1----:R-:W-:-:S03]  /*00b0*/  IMAD R0, R0, UR4, R7 ;  /* 0x0000000400007c24 */ /* 0x002fc6000f8e0207 */
[----:B------:R-:W-:Y:S02]  /*00c0*/  ISETP.GE.U32.AND.EX P0, PT, RZ, UR7, PT, P0 ;  /* 0x00000007ff007c0c */ /* 0x000fe4000bf06100 */
[----:B---3--:R-:W-:Y:S02]  /*00d0*/  ISETP.GE.U32.AND P1, PT, R0, UR10, PT ;  /* 0x0000000a00007c0c */ /* 0x008fe4000bf26070 */
[----:B------:R-:W-:-:S04]  /*00e0*/  SHF.R.S32.HI R2, RZ, 0x1f, R0 ;  /* 0x0000001fff027819 */ /* 0x000fc80000011400 */
[----:B------:R-:W-:-:S13]  /*00f0*/  ISETP.GE.U32.OR.EX P0, PT, R2, UR11, P0, P1 ;  /* 0x0000000b02007c0c */ /* 0x000fda0008706510 */
[----:B------:R-:W-:Y:S05]  /*0100*/  @P0 EXIT ;  /* 0x000000000000094d */ /* 0x000fea0003800000 */
[----:B------:R-:W0:Y:S01]  /*0110*/  LDC.64 R2, c[0x0][0x380] ;  /* 0x0000e000ff027b82 */ /* 0x000e220000000a00 */
[----:B------:R-:W1:Y:S01]  /*0120*/  LDCU.64 UR8, c[0x0][0x358] ;  /* 0x00006b00ff0877ac */ /* 0x000e620008000a00 */
[----:B------:R-:W-:-:S04]  /*0130*/  IMAD R5, R5, UR10, R0 ;  /* 0x0000000a05057c24 */ /* 0x000fc8000f8e0200 */
[----:B0-----:R-:W-:-:S06]  /*0140*/  IMAD.WIDE R2, R5, 0x4, R2 ;  /* 0x0000000405027825 */ /* 0x001fcc00078e0202 */
[----:B-1----:R0:W2:Y:S01]  /*0150*/  LDG.E R3, desc[UR8][R2.64] ;  /* 0x0000000802037981 */ /* 0x0020a2000c1e1900 */
[----:B------:R-:W1:Y:S01]  /*0160*/  S2UR UR6, SR_CgaCtaId ;  /* 0x00000000000679c3 */ /* 0x000e620000008800 */
[----:B------:R-:W-:Y:S01]  /*0170*/  UMOV UR4, 0x400 ;  /* 0x0000040000047882 */ /* 0x000fe20000000000 */
[----:B------:R-:W-:Y:S01]  /*0180*/  IMAD R4, R7, 0x20, R4 ;  /* 0x0000002007047824 */ /* 0x000fe200078e0204 */
[----:B------:R-:W-:Y:S01]  /*0190*/  UIADD3 UR5, UPT, UPT, UR4, 0x1000, URZ ;  /* 0x0000100004057890 */ /* 0x000fe2000fffe0ff */
[----:B------:R-:W-:Y:S03]  /*01a0*/  BSSY.RECONVERGENT B0, `(.L_x_0) ;  /* 0x0000018000007945 */ /* 0x000fe60003800200 */
[C---:B------:R-:W-:Y:S02]  /*01b0*/  ISETP.GT.U32.AND P5, PT, R4.reuse, 0x1ff, PT ;  /* 0x000001ff0400780c */ /* 0x040fe40003fa4070 */
[----:B------:R-:W-:-:S02]  /*01c0*/  ISETP.GT.U32.AND P6, PT, R4, 0xff, PT ;  /* 0x000000ff0400780c */ /* 0x000fc40003fc4070 */
[C---:B------:R-:W-:Y:S02]  /*01d0*/  ISETP.GT.U32.AND P0, PT, R4.reuse, 0x7f, PT ;  /* 0x0000007f0400780c */ /* 0x040fe40003f04070 */
[C---:B------:R-:W-:Y:S02]  /*01e0*/  ISETP.GT.U32.AND P1, PT, R4.reuse, 0x3f, PT ;  /* 0x0000003f0400780c */ /* 0x040fe40003f24070 */
[C---:B------:R-:W-:Y:S02]  /*01f0*/  ISETP.GT.U32.AND P2, PT, R4.reuse, 0x1f, PT ;  /* 0x0000001f0400780c */ /* 0x040fe40003f44070 */
[C---:B------:R-:W-:Y:S02]  /*0200*/  ISETP.GT.U32.AND P3, PT, R4.reuse, 0xf, PT ;  /* 0x0000000f0400780c */ /* 0x040fe40003f64070 */
[----:B------:R-:W-:Y:S01]  /*0210*/  ISETP.GT.U32.AND P4, PT, R4, 0x7, PT ;  /* 0x000000070400780c */ /* 0x000fe20003f84070 */
[----:B-1----:R-:W-:Y:S02]  /*0220*/  ULEA UR4, UR6, UR4, 0x18 ;  /* 0x0000000406047291 */ /* 0x002fe4000f8ec0ff */
[----:B------:R-:W-:-:S04]  /*0230*/  ULEA UR5, UR6, UR5, 0x18 ;  /* 0x0000000506057291 */ /* 0x000fc8000f8ec0ff */
[C---:B------:R-:W-:Y:S02]  /*0240*/  LEA R0, R4.reuse, UR4, 0x2 ;  /* 0x0000000404007c11 */ /* 0x040fe4000f8e10ff */
[----:B0-----:R-:W-:-:S03]  /*0250*/  LEA R2, R4, UR5, 0x2 ;  /* 0x0000000504027c11 */ /* 0x001fc6000f8e10ff */
[----:B--2---:R0:W-:Y:S04]  /*0260*/  STS [R0], R3 ;  /* 0x0000000300007388 */ /* 0x0041e80000000800 */
[----:B------:R0:W-:Y:S01]  /*0270*/  STS [R2], R3 ;  /* 0x0000000302007388 */ /* 0x0001e20000000800 */
[----:B------:R-:W-:Y:S06]  /*0280*/  BAR.SYNC.DEFER_BLOCKING 0x0 ;  /* 0x0000000000007b1d */ /* 0x000fec0000010000 */
[----:B------:R-:W-:Y:S05]  /*0290*/  @P5 BRA `(.L_x_1) ;  /* 0x0000000000205947 */ /* 0x000fea0003800000 */
[----:B0-----:R-:W-:Y:S04]  /*02a0*/  LDS R3, [R2] ;  /* 0x0000000002037984 */ /* 0x001fe80000000800 */
[----:B------:R-:W0:Y:S02]  /*02b0*/  LDS R5, [R2+0x800] ;  /* 0x0008000002057984 */ /* 0x000e240000000800 */
[----:B0-----:R-:W-:-:S13]  /*02c0*/  FSETP.GT.AND P5, PT, R3, R5, PT ;  /* 0x000000050300720b */ /* 0x001fda0003fa4000 */
[----:B------:R-:W-:Y:S04]  /*02d0*/  @P5 STS [R2], R5 ;  /* 0x0000000502005388 */ /* 0x000fe80000000800 */
[----:B------:R-:W-:Y:S04]  /*02e0*/  LDS R3, [R0] ;  /* 0x0000000000037984 */ /* 0x000fe80000000800 */
[----:B------:R-:W0:Y:S02]  /*02f0*/  LDS R6, [R0+0x800] ;  /* 0x0008000000067984 */ /* 0x000e240000000800 */
[----:B0-----:R-:W-:-:S13]  /*0300*/  FSETP.GEU.AND P5, PT, R3, R6, PT ;  /* 0x000000060300720b */ /* 0x001fda0003fae000 */
[----:B------:R1:W-:Y:S02]  /*0310*/  @!P5 STS [R0], R6 ;  /* 0x000000060000d388 */ /* 0x0003e40000000800 */
.L_x_1:
[----:B------:R-:W-:Y:S05]  /*0320*/  BSYNC.RECONVERGENT B0 ;  /* 0x0000000000007941 */ /* 0x000fea0003800200 */
.L_x_0:
[----:B------:R-:W-:Y:S01]  /*0330*/  BAR.SYNC.DEFER_BLOCKING 0x0 ;  /* 0x0000000000007b1d */ /* 0x000fe20000010000 */
[----:B------:R-:W-:-:S05]  /*0340*/  ISETP.GT.U32.AND P5, PT, R4, 0x3, PT ;  /* 0x000000030400780c */ /* 0x000fca0003fa4070 */
[----:B------:R-:W-:Y:S04]  /*0350*/  BSSY.RECONVERGENT B0, `(.L_x_2) ;  /* 0x000000a000007945 */ /* 0x000fe80003800200 */
[----:B------:R-:W-:Y:S05]  /*0360*/  @P6 BRA `(.L_x_3) ;  /* 0x0000000000206947 */ /* 0x000fea0003800000 */
[----:B0-----:R-:W-:Y:S04]  /*0370*/  LDS R3, [R2] ;  /* 0x0000000002037984 */ /* 0x001fe80000000800 */
[----:B------:R-:W0:Y:S02]  /*0380*/  LDS R5, [R2+0x400] ;  /* 0x0004000002057984 */ /* 0x000e240000000800 */
[----:B0-----:R-:W-:-:S13]  /*0390*/  FSETP.GT.AND P6, PT, R3, R5, PT ;  /* 0x000000050300720b */ /* 0x001fda0003fc4000 */
[----:B------:R-:W-:Y:S04]  /*03a0*/  @P6 STS [R2], R5 ;  /* 0x0000000502006388 */ /* 0x000fe80000000800 */
[----:B------:R-:W-:Y:S04]  /*03b0*/  LDS R3, [R0] ;  /* 0x0000000000037984 */ /* 0x000fe80000000800 */
[----:B-1----:R-:W0:Y:S02]  /*03c0*/  LDS R6, [R0+0x400] ;  /* 0x0004000000067984 */ /* 0x002e240000000800 */
[----:B0-----:R-:W-:-:S13]  /*03d0*/  FSETP.GEU.AND P6, PT, R3, R6, PT ;  /* 0x000000060300720b */ /* 0x001fda0003fce000 */
[----:B------:R2:W-:Y:S02]  /*03e0*/  @!P6 STS [R0], R6 ;  /* 0x000000060000e388 */ /* 0x0005e40000000800 */
.L_x_3:
[----:B------:R-:W-:Y:S05]  /*03f0*/  BSYNC.RECONVERGENT B0 ;  /* 0x0000000000007941 */ /* 0x000fea0003800200 */
.L_x_2:
        /* <DEDUP_REMOVED lines=9> */
[----:B-12---:R-:W0:Y:S02]  /*0490*/  LDS R6, [R0+0x200] ;  /* 0x0002000000067984 */ /* 0x006e240000000800 */
[----:B0-----:R-:W-:-:S13]  /*04a0*/  FSETP.GEU.AND P0, PT, R3, R6, PT ;  /* 0x000000060300720b */ /* 0x001fda0003f0e000 */
[----:B------:R3:W-:Y:S02]  /*04b0*/  @!P0 STS [R0], R6 ;  /* 0x0000000600008388 */ /* 0x0007e40000000800 */
.L_x_5:
[----:B------:R-:W-:Y:S05]  /*04c0*/  BSYNC.RECONVERGENT B0 ;  /* 0x0000000000007941 */ /* 0x000fea0003800200 */
.L_x_4:
[----:B------:R-:W-:Y:S01]  /*04d0*/  BAR.SYNC.DEFER_BLOCKING 0x0 ;  /* 0x0000000000007b1d */ /* 0x000fe20000010000 */
[----:B------:R-:W-:-:S05]  /*04e0*/  ISETP.NE.AND P0, PT, R4, RZ, PT ;  /* 0x000000ff0400720c */ /* 0x000fca0003f05270 */
[----:B------:R-:W-:Y:S04]  /*04f0*/  BSSY.RECONVERGENT B0, `(.L_x_6) ;  /* 0x000000a000007945 */ /* 0x000fe80003800200 */
        /* <DEDUP_REMOVED lines=9> */
.L_x_7:
[----:B------:R-:W-:Y:S05]  /*0590*/  BSYNC.RECONVERGENT B0 ;  /* 0x0000000000007941 */ /* 0x000fea0003800200 */
.L_x_6:
[----:B------:R-:W-:Y:S06]  /*05a0*/  BAR.SYNC.DEFER_BLOCKING 0x0 ;  /* 0x0000000000007b1d */ /* 0x000fec0000010000 */
[----:B------:R-:W-:Y:S04]  /*05b0*/  BSSY.RECONVERGENT B0, `(.L_x_8) ;  /* 0x000000a000007945 */ /* 0x000fe80003800200 */
[----:B------:R-:W-:Y:S05]  /*05c0*/  @P2 BRA `(.L_x_9) ;  /* 0x0000000000202947 */ /* 0x000fea0003800000 */
[----:B0-----:R-:W-:Y:S04]  /*05d0*/  LDS R3, [R2] ;  /* 0x0000000002037984 */ /* 0x001fe80000000800 */
[----:B------:R-:W0:Y:S02]  /*05e0*/  LDS R4, [R2+0x80] ;  /* 0x0000800002047984 */ /* 0x000e240000000800 */
[----:B0-----:R-:W-:-:S13]  /*05f0*/  FSETP.GT.AND P1, PT, R3, R4, PT ;  /* 0x000000040300720b */ /* 0x001fda0003f24000 */
[----:B------:R-:W-:Y:S04]  /*0600*/  @P1 STS [R2], R4 ;  /* 0x0000000402001388 */ /* 0x000fe80000000800 */
[----:B------:R-:W-:Y:S04]  /*0610*/  LDS R3, [R0] ;  /* 0x0000000000037984 */ /* 0x000fe80000000800 */
[----:B----4-:R-:W0:Y:S02]  /*0620*/  LDS R5, [R0+0x80] ;  /* 0x0000800000057984 */ /* 0x010e240000000800 */
[----:B0-----:R-:W-:-:S13]  /*0630*/  FSETP.GEU.AND P1, PT, R3, R5, PT ;  /* 0x000000050300720b */ /* 0x001fda0003f2e000 */
[----:B------:R0:W-:Y:S02]  /*0640*/  @!P1 STS [R0], R5 ;  /* 0x0000000500009388 */ /* 0x0001e40000000800 */
.L_x_9:
[----:B------:R-:W-:Y:S05]  /*0650*/  BSYNC.RECONVERGENT B0 ;  /* 0x0000000000007941 */ /* 0x000fea0003800200 */
.L_x_8:
        /* <DEDUP_REMOVED lines=11> */
.L_x_11:
[----:B------:R-:W-:Y:S05]  /*0710*/  BSYNC.RECONVERGENT B0 ;  /* 0x0000000000007941 */ /* 0x000fea0003800200 */
.L_x_10:
        /* <DEDUP_REMOVED lines=11> */
.L_x_13:
[----:B------:R-:W-:Y:S05]  /*07d0*/  BSYNC.RECONVERGENT B0 ;  /* 0x0000000000007941 */ /* 0x000fea0003800200 */
.L_x_12:
        /* <DEDUP_REMOVED lines=11> */
.L_x_15:
[----:B------:R-:W-:Y:S05]  /*0890*/  BSYNC.RECONVERGENT B0 ;  /* 0x0000000000007941 */ /* 0x000fea0003800200 */
.L_x_14:
        /* <DEDUP_REMOVED lines=11> */
.L_x_17:
[----:B------:R-:W-:Y:S05]  /*0950*/  BSYNC.RECONVERGENT B0 ;  /* 0x0000000000007941 */ /* 0x000fea0003800200 */
.L_x_16:
[----:B------:R-:W-:Y:S06]  /*0960*/  BAR.SYNC.DEFER_BLOCKING 0x0 ;  /* 0x0000000000007b1d */ /* 0x000fec0000010000 */
[----:B------:R-:W-:Y:S04]  /*0970*/  BSSY.RECONVERGENT B0, `(.L_x_18) ;  /* 0x000000a000007945 */ /* 0x000fe80003800200 */
[----:B------:R-:W-:Y:S05]  /*0980*/  @P0 BRA `(.L_x_19) ;  /* 0x0000000000200947 */ /* 0x000fea0003800000 */
[----:B0-----:R-:W-:Y:S04]  /*0990*/  LDS R3, [R2] ;  /* 0x0000000002037984 */ /* 0x001fe80000000800 */
[----:B------:R-:W0:Y:S02]  /*09a0*/  LDS R4, [UR4+0x1004] ;  /* 0x00100404ff047984 */ /* 0x000e240008000800 */
[----:B0-----:R-:W-:-:S13]  /*09b0*/  FSETP.GT.AND P1, PT, R3, R4, PT ;  /* 0x000000040300720b */ /* 0x001fda0003f24000 */
[----:B------:R-:W-:Y:S04]  /*09c0*/  @P1 STS [R2], R4 ;  /* 0x0000000402001388 */ /* 0x000fe80000000800 */
[----:B------:R-:W-:Y:S04]  /*09d0*/  LDS R3, [R0] ;  /* 0x0000000000037984 */ /* 0x000fe80000000800 */
[----:B----4-:R-:W0:Y:S02]  /*09e0*/  LDS R5, [UR4+0x4] ;  /* 0x00000404ff057984 */ /* 0x010e240008000800 */
[----:B0-----:R-:W-:-:S13]  /*09f0*/  FSETP.GEU.AND P1, PT, R3, R5, PT ;  /* 0x000000050300720b */ /* 0x001fda0003f2e000 */
[----:B------:R0:W-:Y:S02]  /*0a00*/  @!P1 STS [R0], R5 ;  /* 0x0000000500009388 */ /* 0x0001e40000000800 */
.L_x_19:
[----:B------:R-:W-:Y:S05]  /*0a10*/  BSYNC.RECONVERGENT B0 ;  /* 0x0000000000007941 */ /* 0x000fea0003800200 */
.L_x_18:
[----:B------:R-:W-:Y:S06]  /*0a20*/  BAR.SYNC.DEFER_BLOCKING 0x0 ;  /* 0x0000000000007b1d */ /* 0x000fec0000010000 */
[----:B------:R-:W-:Y:S05]  /*0a30*/  @P0 EXIT ;  /* 0x000000000000094d */ /* 0x000fea0003800000 */
[----:B0-----:R-:W1:Y:S01]  /*0a40*/  LDC.64 R2, c[0x0][0x388] ;  /* 0x0000e200ff027b82 */ /* 0x001e620000000a00 */
[----:B------:R-:W0:Y:S04]  /*0a50*/  LDS R7, [UR4+0x1000] ;  /* 0x00100004ff077984 */ /* 0x000e280008000800 */
[----:B------:R-:W5:Y:S04]  /*0a60*/  LDS R9, [UR4] ;  /* 0x00000004ff097984 */ /* 0x000f680008000800 */
[----:B-1234-:R-:W0:Y:S01]  /*0a70*/  LDG.E R0, desc[UR8][R2.64] ;  /* 0x0000000802007981 */ /* 0x01ee22000c1e1900 */
[----:B------:R-:W1:Y:S01]  /*0a80*/  LDC.64 R4, c[0x0][0x390] ;  /* 0x0000e400ff047b82 */ /* 0x000e620000000a00 */
[----:B0-----:R-:W-:-:S13]  /*0a90*/  FSETP.GEU.AND P0, PT, R7, R0, PT ;  /* 0x000000000700720b */ /* 0x001fda0003f0e000 */
[----:B------:R0:W-:Y:S04]  /*0aa0*/  @!P0 STG.E desc[UR8][R2.64], R7 ;  /* 0x0000000702008986 */ /* 0x0001e8000c101908 */
[----:B-1----:R-:W5:Y:S02]  /*0ab0*/  LDG.E R0, desc[UR8][R4.64] ;  /* 0x0000000804007981 */ /* 0x002f64000c1e1900 */
[----:B-----5:R-:W-:-:S13]  /*0ac0*/  FSETP.GT.AND P0, PT, R9, R0, PT ;  /* 0x000000000900720b */ /* 0x020fda0003f04000 */
[----:B0-----:R-:W-:Y:S05]  /*0ad0*/  @!P0 EXIT ;  /* 0x000000000000894d */ /* 0x001fea0003800000 */
[----:B------:R-:W-:Y:S01]  /*0ae0*/  STG.E desc[UR8][R4.64], R9 ;  /* 0x0000000904007986 */ /* 0x000fe2000c101908 */
[----:B------:R-:W-:Y:S05]  /*0af0*/  EXIT ;  /* 0x000000000000794d */ /* 0x000fea0003800000 */
.L_x_20:
[----:B------:R-:W-:-:S00]  /*0b00*/  BRA `(.L_x_20) ;  /* 0xfffffffc00fc7947 */ /* 0x000fc0000383ffff */
[----:B------:R-:W-:-:S00]  /*0b10*/  NOP ;  /* 0x0000000000007918 */ /* 0x000fc00000000000 */
        /* <DEDUP_REMOVED lines=14> */
.L_x_21:


//--------------------- .nv.shared._Z15calculateMaxMinPKfPfS1_mm --------------------------
	.section	.nv.shared._Z15calculateMaxMinPKfPfS1_mm,"aw",@nobits
	.sectionflags	@""
	.align	4
.nv.shared._Z15calculateMaxMinPKfPfS1_mm:
	.zero		9216


//--------------------- .nv.shared.reserved.0     --------------------------
	.section	.nv.shared.reserved.0,"aw",@nobits
	.weak		__nv_reservedSMEM_offset_0_alias
	.size		__nv_reservedSMEM_offset_0_alias, 0, 64
	.other		__nv_reservedSMEM_offset_0_alias,@"STO_CUDA_RESERVED_SHARED STV_DEFAULT"
__nv_reservedSMEM_offset_0_alias:
	.zero		0
	.zero		64


//--------------------- .nv.constant0._Z15calculateMaxMinPKfPfS1_mm --------------------------
	.section	.nv.constant0._Z15calculateMaxMinPKfPfS1_mm,"a",@progbits
	.sectionflags	@""
	.align	4
.nv.constant0._Z15calculateMaxMinPKfPfS1_mm:
	.zero		936


//--------------------- SYMBOLS --------------------------

	.type		.nv.reservedSmem.offset0,@object
	.size		.nv.reservedSmem.offset0,0x4
	.type		.nv.reservedSmem.cap,@object
	.size		.nv.reservedSmem.cap,0x4
